//
// Generated by NVIDIA NVVM Compiler
//
// Compiler Build ID: CL-36424714
// Cuda compilation tools, release 13.0, V13.0.88
// Based on NVVM 20.0.0
//

.version 9.0
.target sm_100
.address_size 64

	// .globl	_Z4somaPiS_S_
.extern .shared .align 16 .b8 vetC_shd[];

.visible .entry _Z4somaPiS_S_(
	.param .u64 .ptr .align 1 _Z4somaPiS_S__param_0,
	.param .u64 .ptr .align 1 _Z4somaPiS_S__param_1,
	.param .u64 .ptr .align 1 _Z4somaPiS_S__param_2
)
{
	.reg .pred 	%p<2>;
	.reg .b32 	%r<11>;
	.reg .b64 	%rd<11>;

	ld.param.u64 	%rd1, [_Z4somaPiS_S__param_0];
	ld.param.u64 	%rd2, [_Z4somaPiS_S__param_1];
	ld.param.u64 	%rd3, [_Z4somaPiS_S__param_2];
	mov.u32 	%r2, %ntid.x;
	mov.u32 	%r3, %ctaid.x;
	mov.u32 	%r4, %tid.x;
	mad.lo.s32 	%r1, %r2, %r3, %r4;
	setp.gt.s32 	%p1, %r1, 15;
	@%p1 bra 	$L__BB0_2;
	cvta.to.global.u64 	%rd4, %rd1;
	cvta.to.global.u64 	%rd5, %rd2;
	cvta.to.global.u64 	%rd6, %rd3;
	mul.wide.s32 	%rd7, %r1, 4;
	add.s64 	%rd8, %rd4, %rd7;
	ld.global.u32 	%r5, [%rd8];
	add.s64 	%rd9, %rd5, %rd7;
	ld.global.u32 	%r6, [%rd9];
	add.s32 	%r7, %r6, %r5;
	shl.b32 	%r8, %r1, 2;
	mov.u32 	%r9, vetC_shd;
	add.s32 	%r10, %r9, %r8;
	st.shared.u32 	[%r10], %r7;
	add.s64 	%rd10, %rd6, %rd7;
	st.global.u32 	[%rd10], %r7;
$L__BB0_2:
	ret;

}


// ===== COMPILED SASS (sm_100) =====

	.target	sm_100

	.elftype	@"ET_EXEC"


//--------------------- .note.nv.tkinfo           --------------------------
	.section	.note.nv.tkinfo,"",@"SHT_NOTE"
	.sectionflags	@"SHF_NOTE_NV_TKINFO"
	.tkinfo
        /*0018*/ 	.word	0x00000002
        /*0030*/ 	.string	""
        /*0030*/ 	.string	"ptxas"
        /*0030*/ 	.string	"Cuda compilation tools, release 13.0, V13.0.88"
        /*0030*/ 	.string	"Build cuda_13.0.r13.0/compiler.36424714_0"
        /*0030*/ 	.string	"-arch sm_100 -m 64 "



//--------------------- .note.nv.cuinfo           --------------------------
	.section	.note.nv.cuinfo,"",@"SHT_NOTE"
	.sectionflags	@"SHF_NOTE_NV_CUINFO"
        /*0018*/ 	.short	0x0002
        /*001a*/ 	.short	0x0064
        /*001c*/ 	.short	0x0082
	.zero		2


//--------------------- .nv.info                  --------------------------
	.section	.nv.info,"",@"SHT_CUDA_INFO"
	.align	4


	//----- nvinfo : EIATTR_REGCOUNT
	.align		4
        /*0000*/ 	.byte	0x04, 0x2f
        /*0002*/ 	.short	(.L_1 - .L_0)
	.align		4
.L_0:
        /*0004*/ 	.word	index@(_Z4somaPiS_S_)
        /*0008*/ 	.word	0x0000000e


	//----- nvinfo : EIATTR_FRAME_SIZE
	.align		4
.L_1:
        /*000c*/ 	.byte	0x04, 0x11
        /*000e*/ 	.short	(.L_3 - .L_2)
	.align		4
.L_2:
        /*0010*/ 	.word	index@(_Z4somaPiS_S_)
        /*0014*/ 	.word	0x00000000


	//----- nvinfo : EIATTR_MIN_STACK_SIZE
	.align		4
.L_3:
        /*0018*/ 	.byte	0x04, 0x12
        /*001a*/ 	.short	(.L_5 - .L_4)
	.align		4
.L_4:
        /*001c*/ 	.word	index@(_Z4somaPiS_S_)
        /*0020*/ 	.word	0x00000000
.L_5:


//--------------------- .nv.compat                --------------------------
	.section	.nv.compat,"",@"SHT_CUDA_COMPAT_INFO"
	.align	4
        /*0000*/ 	.byte	0x02, 0x09, 0x00, 0x00, 0x02, 0x02, 0x01, 0x00, 0x02, 0x05, 0x05, 0x00, 0x03, 0x07, 0x01, 0x01
        /*0010*/ 	.byte	0x02, 0x03, 0x00, 0x00, 0x02, 0x06, 0x01, 0x00, 0x04, 0x0b, 0x08, 0x00, 0x09, 0x00, 0x00, 0x00
        /*0020*/ 	.byte	0x00, 0x00, 0x00, 0x00


//--------------------- .nv.info._Z4somaPiS_S_    --------------------------
	.section	.nv.info._Z4somaPiS_S_,"",@"SHT_CUDA_INFO"
	.sectionflags	@""
	.align	4


	//----- nvinfo : EIATTR_CUDA_API_VERSION
	.align		4
        /*0000*/ 	.byte	0x04, 0x37
        /*0002*/ 	.short	(.L_7 - .L_6)
.L_6:
        /*0004*/ 	.word	0x00000082


	//----- nvinfo : EIATTR_KPARAM_INFO
	.align		4
.L_7:
        /*0008*/ 	.byte	0x04, 0x17
        /*000a*/ 	.short	(.L_9 - .L_8)
.L_8:
        /*000c*/ 	.word	0x00000000
        /*0010*/ 	.short	0x0002
        /*0012*/ 	.short	0x0010
        /*0014*/ 	.byte	0x00, 0xf5, 0x21, 0x00


	//----- nvinfo : EIATTR_KPARAM_INFO
	.align		4
.L_9:
        /*0018*/ 	.byte	0x04, 0x17
        /*001a*/ 	.short	(.L_11 - .L_10)
.L_10:
        /*001c*/ 	.word	0x00000000
        /*0020*/ 	.short	0x0001
        /*0022*/ 	.short	0x0008
        /*0024*/ 	.byte	0x00, 0xf5, 0x21, 0x00


	//----- nvinfo : EIATTR_KPARAM_INFO
	.align		4
.L_11:
        /*0028*/ 	.byte	0x04, 0x17
        /*002a*/ 	.short	(.L_13 - .L_12)
.L_12:
        /*002c*/ 	.word	0x00000000
        /*0030*/ 	.short	0x0000
        /*0032*/ 	.short	0x0000
        /*0034*/ 	.byte	0x00, 0xf5, 0x21, 0x00


	//----- nvinfo : EIATTR_SPARSE_MMA_MASK
	.align		4
.L_13:
        /*0038*/ 	.byte	0x03, 0x50
        /*003a*/ 	.short	0x0000


	//----- nvinfo : EIATTR_MAXREG_COUNT
	.align		4
        /*003c*/ 	.byte	0x03, 0x1b
        /*003e*/ 	.short	0x00ff


	//----- nvinfo : EIATTR_MERCURY_ISA_VERSION
	.align		4
        /*0040*/ 	.byte	0x03, 0x5f
        /*0042*/ 	.short	0x0101


	//----- nvinfo : EIATTR_VRC_CTA_INIT_COUNT
	.align		4
        /*0044*/ 	.byte	0x02, 0x4a
	.zero		1
	.zero		1


	//----- nvinfo : EIATTR_EXIT_INSTR_OFFSETS
	.align		4
        /*0048*/ 	.byte	0x04, 0x1c
        /*004a*/ 	.short	(.L_15 - .L_14)


	//   ....[0]....
.L_14:
        /*004c*/ 	.word	0x00000060


	//   ....[1]....
        /*0050*/ 	.word	0x00000170


	//----- nvinfo : EIATTR_CBANK_PARAM_SIZE
	.align		4
.L_15:
        /*0054*/ 	.byte	0x03, 0x19
        /*0056*/ 	.short	0x0018


	//----- nvinfo : EIATTR_PARAM_CBANK
	.align		4
        /*0058*/ 	.byte	0x04, 0x0a
        /*005a*/ 	.short	(.L_17 - .L_16)
	.align		4
.L_16:
        /*005c*/ 	.word	index@(.nv.constant0._Z4somaPiS_S_)
        /*0060*/ 	.short	0x0380
        /*0062*/ 	.short	0x0018


	//----- nvinfo : EIATTR_SW_WAR
	.align		4
.L_17:
        /*0064*/ 	.byte	0x04, 0x36
        /*0066*/ 	.short	(.L_19 - .L_18)
.L_18:
        /*0068*/ 	.word	0x00000008
.L_19:


//--------------------- .nv.callgraph             --------------------------
	.section	.nv.callgraph,"",@"SHT_CUDA_CALLGRAPH"
	.align	4
	.sectionentsize	8
	.align		4
        /*0000*/ 	.word	0x00000000
	.align		4
        /*0004*/ 	.word	0xffffffff
	.align		4
        /*0008*/ 	.word	0x00000000
	.align		4
        /*000c*/ 	.word	0xfffffffe
	.align		4
        /*0010*/ 	.word	0x00000000
	.align		4
        /*0014*/ 	.word	0xfffffffd
	.align		4
        /*0018*/ 	.word	0x00000000
	.align		4
        /*001c*/ 	.word	0xfffffffc


//--------------------- .text._Z4somaPiS_S_       --------------------------
	.section	.text._Z4somaPiS_S_,"ax",@progbits
	.align	128
        .global         _Z4somaPiS_S_
        .type           _Z4somaPiS_S_,@function
        .size           _Z4somaPiS_S_,(.L_x_1 - _Z4somaPiS_S_)
        .other          _Z4somaPiS_S_,@"STO_CUDA_ENTRY STV_DEFAULT"
_Z4somaPiS_S_:
.text._Z4somaPiS_S_:
[----:B------:R-:W-:Y:S01]  /*0000*/  LDC R1, c[0x0][0x37c] ;  /* 0x0000df00ff017b82 */ /* 0x000fe20000000800 */
[----:B------:R-:W0:Y:S01]  /*0010*/  S2R R9, SR_CTAID.X ;  /* 0x0000000000097919 */ /* 0x000e220000002500 */
[----:B------:R-:W0:Y:S01]  /*0020*/  LDCU UR4, c[0x0][0x360] ;  /* 0x00006c00ff0477ac */ /* 0x000e220008000800 */
[----:B------:R-:W0:Y:S02]  /*0030*/  S2R R0, SR_TID.X ;  /* 0x0000000000007919 */ /* 0x000e240000002100 */
[----:B0-----:R-:W-:-:S05]  /*0040*/  IMAD R9, R9, UR4, R0 ;  /* 0x0000000409097c24 */ /* 0x001fca000f8e0200 */
[----:B------:R-:W-:-:S13]  /*0050*/  ISETP.GT.AND P0, PT, R9, 0xf, PT ;  /* 0x0000000f0900780c */ /* 0x000fda0003f04270 */
[----:B------:R-:W-:Y:S05]  /*0060*/  @P0 EXIT ;  /* 0x000000000000094d */ /* 0x000fea0003800000 */
[----:B------:R-:W0:Y:S01]  /*0070*/  LDC.64 R2, c[0x0][0x380] ;  /* 0x0000e000ff027b82 */ /* 0x000e220000000a00 */
[----:B------:R-:W1:Y:S07]  /*0080*/  LDCU.64 UR6, c[0x0][0x358] ;  /* 0x00006b00ff0677ac */ /* 0x000e6e0008000a00 */
[----:B------:R-:W2:Y:S08]  /*0090*/  LDC.64 R4, c[0x0][0x388] ;  /* 0x0000e200ff047b82 */ /* 0x000eb00000000a00 */
[----:B------:R-:W3:Y:S01]  /*00a0*/  S2UR UR5, SR_CgaCtaId ;  /* 0x00000000000579c3 */ /* 0x000ee20000008800 */
[----:B0-----:R-:W-:-:S07]  /*00b0*/  IMAD.WIDE R2, R9, 0x4, R2 ;  /* 0x0000000409027825 */ /* 0x001fce00078e0202 */
[----:B------:R-:W0:Y:S01]  /*00c0*/  LDC.64 R6, c[0x0][0x390] ;  /* 0x0000e400ff067b82 */ /* 0x000e220000000a00 */
[----:B-1----:R-:W4:Y:S01]  /*00d0*/  LDG.E R2, desc[UR6][R2.64] ;  /* 0x0000000602027981 */ /* 0x002f22000c1e1900 */
[----:B--2---:R-:W-:-:S06]  /*00e0*/  IMAD.WIDE R4, R9, 0x4, R4 ;  /* 0x0000000409047825 */ /* 0x004fcc00078e0204 */
[----:B------:R-:W4:Y:S01]  /*00f0*/  LDG.E R5, desc[UR6][R4.64] ;  /* 0x0000000604057981 */ /* 0x000f22000c1e1900 */
[----:B------:R-:W-:Y:S02]  /*0100*/  UMOV UR4, 0x400 ;  /* 0x0000040000047882 */ /* 0x000fe40000000000 */
[----:B---3--:R-:W-:-:S06]  /*0110*/  ULEA UR4, UR5, UR4, 0x18 ;  /* 0x0000000405047291 */ /* 0x008fcc000f8ec0ff */
[C---:B------:R-:W-:Y:S01]  /*0120*/  LEA R0, R9.reuse, UR4, 0x2 ;  /* 0x0000000409007c11 */ /* 0x040fe2000f8e10ff */
[----:B0-----:R-:W-:Y:S01]  /*0130*/  IMAD.WIDE R6, R9, 0x4, R6 ;  /* 0x0000000409067825 */ /* 0x001fe200078e0206 */
[----:B----4-:R-:W-:-:S05]  /*0140*/  IADD3 R11, PT, PT, R2, R5, RZ ;  /* 0x00000005020b7210 */ /* 0x010fca0007ffe0ff */
[----:B------:R-:W-:Y:S04]  /*0150*/  STS [R0], R11 ;  /* 0x0000000b00007388 */ /* 0x000fe80000000800 */
[----:B------:R-:W-:Y:S01]  /*0160*/  STG.E desc[UR6][R6.64], R11 ;  /* 0x0000000b06007986 */ /* 0x000fe2000c101906 */
[----:B------:R-:W-:Y:S05]  /*0170*/  EXIT ;  /* 0x000000000000794d */ /* 0x000fea0003800000 */
.L_x_0:
[----:B------:R-:W-:-:S00]  /*0180*/  BRA `(.L_x_0) ;  /* 0xfffffffc00fc7947 */ /* 0x000fc0000383ffff */
[----:B------:R-:W-:-:S00]  /*0190*/  NOP ;  /* 0x0000000000007918 */ /* 0x000fc00000000000 */
        /* <DEDUP_REMOVED lines=14> */
.L_x_1:


//--------------------- .nv.shared._Z4somaPiS_S_  --------------------------
	.section	.nv.shared._Z4somaPiS_S_,"aw",@nobits
	.sectionflags	@""
	.align	16
	.zero		1024


//--------------------- .nv.shared.reserved.0     --------------------------
	.section	.nv.shared.reserved.0,"aw",@nobits
	.weak		__nv_reservedSMEM_offset_0_alias
	.size		__nv_reservedSMEM_offset_0_alias, 0, 64
	.other		__nv_reservedSMEM_offset_0_alias,@"STO_CUDA_RESERVED_SHARED STV_DEFAULT"
__nv_reservedSMEM_offset_0_alias:
	.zero		0
	.zero		64


//--------------------- .nv.constant0._Z4somaPiS_S_ --------------------------
	.section	.nv.constant0._Z4somaPiS_S_,"a",@progbits
	.sectionflags	@""
	.align	4
.nv.constant0._Z4somaPiS_S_:
	.zero		920


//--------------------- SYMBOLS --------------------------

	.type		.nv.reservedSmem.offset0,@object
	.size		.nv.reservedSmem.offset0,0x4
	.type		.nv.reservedSmem.cap,@object
	.size		.nv.reservedSmem.cap,0x4
